//
// Generated by NVIDIA NVVM Compiler
//
// Compiler Build ID: CL-36424714
// Cuda compilation tools, release 13.0, V13.0.88
// Based on NVVM 20.0.0
//

.version 9.0
.target sm_100
.address_size 64

	// .globl	_Z13HelloWorldGpuv
.extern .func  (.param .b32 func_retval0) vprintf
(
	.param .b64 vprintf_param_0,
	.param .b64 vprintf_param_1
)
;
.global .align 1 .b8 $str[33] = {72, 101, 108, 108, 111, 32, 119, 111, 114, 108, 100, 32, 102, 114, 111, 109, 32, 71, 80, 85, 32, 116, 104, 114, 101, 97, 100, 32, 37, 100, 33, 10};

.visible .entry _Z13HelloWorldGpuv()
{
	.local .align 8 .b8 	__local_depot0[8];
	.reg .b64 	%SP;
	.reg .b64 	%SPL;
	.reg .b32 	%r<4>;
	.reg .b64 	%rd<5>;

	mov.u64 	%SPL, __local_depot0;
	cvta.local.u64 	%SP, %SPL;
	add.u64 	%rd1, %SP, 0;
	add.u64 	%rd2, %SPL, 0;
	mov.u32 	%r1, %tid.x;
	st.local.u32 	[%rd2], %r1;
	mov.u64 	%rd3, $str;
	cvta.global.u64 	%rd4, %rd3;
	{ // callseq 0, 0
	.param .b64 param0;
	st.param.b64 	[param0], %rd4;
	.param .b64 param1;
	st.param.b64 	[param1], %rd1;
	.param .b32 retval0;
	call.uni (retval0), 
	vprintf, 
	(
	param0, 
	param1
	);
	ld.param.b32 	%r2, [retval0];
	} // callseq 0
	ret;

}


// ===== COMPILED SASS (sm_100) =====

	.target	sm_100

	.elftype	@"ET_EXEC"


//--------------------- .note.nv.tkinfo           --------------------------
	.section	.note.nv.tkinfo,"",@"SHT_NOTE"
	.sectionflags	@"SHF_NOTE_NV_TKINFO"
	.tkinfo
        /*0018*/ 	.word	0x00000002
        /*0030*/ 	.string	""
        /*0030*/ 	.string	"ptxas"
        /*0030*/ 	.string	"Cuda compilation tools, release 13.0, V13.0.88"
        /*0030*/ 	.string	"Build cuda_13.0.r13.0/compiler.36424714_0"
        /*0030*/ 	.string	"-arch sm_100 -m 64 "



//--------------------- .note.nv.cuinfo           --------------------------
	.section	.note.nv.cuinfo,"",@"SHT_NOTE"
	.sectionflags	@"SHF_NOTE_NV_CUINFO"
        /*0018*/ 	.short	0x0002
        /*001a*/ 	.short	0x0064
        /*001c*/ 	.short	0x0082
	.zero		2


//--------------------- .nv.info                  --------------------------
	.section	.nv.info,"",@"SHT_CUDA_INFO"
	.align	4


	//----- nvinfo : EIATTR_REGCOUNT
	.align		4
        /*0000*/ 	.byte	0x04, 0x2f
        /*0002*/ 	.short	(.L_2 - .L_1)
	.align		4
.L_1:
        /*0004*/ 	.word	index@(_Z13HelloWorldGpuv)
        /*0008*/ 	.word	0x00000018


	//----- nvinfo : EIATTR_FRAME_SIZE
	.align		4
.L_2:
        /*000c*/ 	.byte	0x04, 0x11
        /*000e*/ 	.short	(.L_4 - .L_3)
	.align		4
.L_3:
        /*0010*/ 	.word	index@(_Z13HelloWorldGpuv)
        /*0014*/ 	.word	0x00000008


	//----- nvinfo : EIATTR_MIN_STACK_SIZE
	.align		4
.L_4:
        /*0018*/ 	.byte	0x04, 0x12
        /*001a*/ 	.short	(.L_6 - .L_5)
	.align		4
.L_5:
        /*001c*/ 	.word	index@(_Z13HelloWorldGpuv)
        /*0020*/ 	.word	0x00000008
.L_6:


//--------------------- .nv.compat                --------------------------
	.section	.nv.compat,"",@"SHT_CUDA_COMPAT_INFO"
	.align	4
        /*0000*/ 	.byte	0x02, 0x09, 0x00, 0x00, 0x02, 0x02, 0x01, 0x00, 0x02, 0x05, 0x05, 0x00, 0x03, 0x07, 0x01, 0x01
        /*0010*/ 	.byte	0x02, 0x03, 0x00, 0x00, 0x02, 0x06, 0x01, 0x00, 0x04, 0x0b, 0x08, 0x00, 0x09, 0x00, 0x00, 0x00
        /*0020*/ 	.byte	0x00, 0x00, 0x00, 0x00


//--------------------- .nv.info._Z13HelloWorldGpuv --------------------------
	.section	.nv.info._Z13HelloWorldGpuv,"",@"SHT_CUDA_INFO"
	.sectionflags	@""
	.align	4


	//----- nvinfo : EIATTR_CUDA_API_VERSION
	.align		4
        /*0000*/ 	.byte	0x04, 0x37
        /*0002*/ 	.short	(.L_8 - .L_7)
.L_7:
        /*0004*/ 	.word	0x00000082


	//----- nvinfo : EIATTR_SPARSE_MMA_MASK
	.align		4
.L_8:
        /*0008*/ 	.byte	0x03, 0x50
        /*000a*/ 	.short	0x0000


	//----- nvinfo : EIATTR_MAXREG_COUNT
	.align		4
        /*000c*/ 	.byte	0x03, 0x1b
        /*000e*/ 	.short	0x00ff


	//----- nvinfo : EIATTR_EXTERNS
	.align		4
        /*0010*/ 	.byte	0x04, 0x0f
        /*0012*/ 	.short	(.L_10 - .L_9)


	//   ....[0]....
	.align		4
.L_9:
        /*0014*/ 	.word	index@(vprintf)


	//----- nvinfo : EIATTR_MERCURY_ISA_VERSION
	.align		4
.L_10:
        /*0018*/ 	.byte	0x03, 0x5f
        /*001a*/ 	.short	0x0101


	//----- nvinfo : EIATTR_VRC_CTA_INIT_COUNT
	.align		4
        /*001c*/ 	.byte	0x02, 0x4a
	.zero		1
	.zero		1


	//----- nvinfo : EIATTR_SYSCALL_OFFSETS
	.align		4
        /*0020*/ 	.byte	0x04, 0x46
        /*0022*/ 	.short	(.L_12 - .L_11)


	//   ....[0]....
.L_11:
        /*0024*/ 	.word	0x000000e0


	//----- nvinfo : EIATTR_EXIT_INSTR_OFFSETS
	.align		4
.L_12:
        /*0028*/ 	.byte	0x04, 0x1c
        /*002a*/ 	.short	(.L_14 - .L_13)


	//   ....[0]....
.L_13:
        /*002c*/ 	.word	0x000000f0


	//----- nvinfo : EIATTR_SW_WAR
	.align		4
.L_14:
        /*0030*/ 	.byte	0x04, 0x36
        /*0032*/ 	.short	(.L_16 - .L_15)
.L_15:
        /*0034*/ 	.word	0x00000008
.L_16:


//--------------------- .nv.callgraph             --------------------------
	.section	.nv.callgraph,"",@"SHT_CUDA_CALLGRAPH"
	.align	4
	.sectionentsize	8
	.align		4
        /*0000*/ 	.word	0x00000000
	.align		4
        /*0004*/ 	.word	0xffffffff
	.align		4
        /*0008*/ 	.word	index@(_Z13HelloWorldGpuv)
	.align		4
        /*000c*/ 	.word	index@(vprintf)
	.align		4
        /*0010*/ 	.word	0x00000000
	.align		4
        /*0014*/ 	.word	0xfffffffe
	.align		4
        /*0018*/ 	.word	0x00000000
	.align		4
        /*001c*/ 	.word	0xfffffffd
	.align		4
        /*0020*/ 	.word	0x00000000
	.align		4
        /*0024*/ 	.word	0xfffffffc


//--------------------- .nv.constant4             --------------------------
	.section	.nv.constant4,"a",@progbits
	.align	8
	.align		8
.nv.constant4:
        /*0000*/ 	.dword	vprintf
	.align		8
        /*0008*/ 	.dword	$str


//--------------------- .text._Z13HelloWorldGpuv  --------------------------
	.section	.text._Z13HelloWorldGpuv,"ax",@progbits
	.align	128
        .global         _Z13HelloWorldGpuv
        .type           _Z13HelloWorldGpuv,@function
        .size           _Z13HelloWorldGpuv,(.L_x_2 - _Z13HelloWorldGpuv)
        .other          _Z13HelloWorldGpuv,@"STO_CUDA_ENTRY STV_DEFAULT"
_Z13HelloWorldGpuv:
.text._Z13HelloWorldGpuv:
[----:B------:R-:W0:Y:S01]  /*0000*/  LDC R1, c[0x0][0x37c] ;  /* 0x0000df00ff017b82 */ /* 0x000e220000000800 */
[----:B------:R-:W1:Y:S01]  /*0010*/  S2R R8, SR_TID.X ;  /* 0x0000000000087919 */ /* 0x000e620000002100 */
[----:B0-----:R-:W-:Y:S01]  /*0020*/  VIADD R1, R1, 0xfffffff8 ;  /* 0xfffffff801017836 */ /* 0x001fe20000000000 */
[----:B------:R-:W-:Y:S01]  /*0030*/  MOV R0, 0x0 ;  /* 0x0000000000007802 */ /* 0x000fe20000000f00 */
[----:B------:R-:W0:Y:S04]  /*0040*/  LDCU UR4, c[0x0][0x2f8] ;  /* 0x00005f00ff0477ac */ /* 0x000e280008000800 */
[----:B------:R2:W3:Y:S01]  /*0050*/  LDC.64 R2, c[0x4][R0] ;  /* 0x0100000000027b82 */ /* 0x0004e20000000a00 */
[----:B------:R-:W4:Y:S01]  /*0060*/  LDCU.64 UR6, c[0x4][0x8] ;  /* 0x01000100ff0677ac */ /* 0x000f220008000a00 */
[----:B------:R-:W5:Y:S01]  /*0070*/  LDCU UR5, c[0x0][0x2fc] ;  /* 0x00005f80ff0577ac */ /* 0x000f620008000800 */
[----:B0-----:R-:W-:Y:S01]  /*0080*/  IADD3 R6, P0, PT, R1, UR4, RZ ;  /* 0x0000000401067c10 */ /* 0x001fe2000ff1e0ff */
[----:B----4-:R-:W-:Y:S01]  /*0090*/  IMAD.U32 R4, RZ, RZ, UR6 ;  /* 0x00000006ff047e24 */ /* 0x010fe2000f8e00ff */
[----:B------:R-:W-:-:S03]  /*00a0*/  MOV R5, UR7 ;  /* 0x0000000700057c02 */ /* 0x000fc60008000f00 */
[----:B-----5:R-:W-:Y:S01]  /*00b0*/  IMAD.X R7, RZ, RZ, UR5, P0 ;  /* 0x00000005ff077e24 */ /* 0x020fe200080e06ff */
[----:B-1----:R2:W-:Y:S07]  /*00c0*/  STL [R1], R8 ;  /* 0x0000000801007387 */ /* 0x0025ee0000100800 */
[----:B------:R-:W-:-:S07]  /*00d0*/  LEPC R20, `(.L_x_0) ;  /* 0x000000001014794e */ /* 0x000fce0000000000 */
[----:B--23--:R-:W-:Y:S05]  /*00e0*/  CALL.ABS.NOINC R2 ;  /* 0x0000000002007343 */ /* 0x00cfea0003c00000 */
.L_x_0:
[----:B------:R-:W-:Y:S05]  /*00f0*/  EXIT ;  /* 0x000000000000794d */ /* 0x000fea0003800000 */
.L_x_1:
[----:B------:R-:W-:-:S00]  /*0100*/  BRA `(.L_x_1) ;  /* 0xfffffffc00fc7947 */ /* 0x000fc0000383ffff */
[----:B------:R-:W-:-:S00]  /*0110*/  NOP ;  /* 0x0000000000007918 */ /* 0x000fc00000000000 */
        /* <DEDUP_REMOVED lines=14> */
.L_x_2:


//--------------------- .nv.global.init           --------------------------
	.section	.nv.global.init,"aw",@progbits
.nv.global.init:
	.type		$str,@object
	.size		$str,(.L_0 - $str)
$str:
        /*0000*/ 	.byte	0x48, 0x65, 0x6c, 0x6c, 0x6f, 0x20, 0x77, 0x6f, 0x72, 0x6c, 0x64, 0x20, 0x66, 0x72, 0x6f, 0x6d
        /*0010*/ 	.byte	0x20, 0x47, 0x50, 0x55, 0x20, 0x74, 0x68, 0x72, 0x65, 0x61, 0x64, 0x20, 0x25, 0x64, 0x21, 0x0a
        /*0020*/ 	.byte	0x00
.L_0:


//--------------------- .nv.shared.reserved.0     --------------------------
	.section	.nv.shared.reserved.0,"aw",@nobits
	.weak		__nv_reservedSMEM_offset_0_alias
	.size		__nv_reservedSMEM_offset_0_alias, 0, 64
	.other		__nv_reservedSMEM_offset_0_alias,@"STO_CUDA_RESERVED_SHARED STV_DEFAULT"
__nv_reservedSMEM_offset_0_alias:
	.zero		0
	.zero		64


//--------------------- .nv.constant0._Z13HelloWorldGpuv --------------------------
	.section	.nv.constant0._Z13HelloWorldGpuv,"a",@progbits
	.sectionflags	@""
	.align	4
.nv.constant0._Z13HelloWorldGpuv:
	.zero		896


//--------------------- SYMBOLS --------------------------

	.type		.nv.reservedSmem.offset0,@object
	.size		.nv.reservedSmem.offset0,0x4
	.type		vprintf,@function
